	.headerflags	@"EF_CUDA_TEXMODE_UNIFIED EF_CUDA_64BIT_ADDRESS EF_CUDA_ACCELERATORS EF_CUDA_SM90 EF_CUDA_VIRTUAL_SM(EF_CUDA_SM90)"
	.elftype	@"ET_EXEC"


//--------------------- .nv.info                  --------------------------
	.section	.nv.info,"",@"SHT_CUDA_INFO"
	.align	4


	//----- nvinfo : EIATTR_REGCOUNT
	.align		4
        /*0000*/ 	.byte	0x04, 0x2f
        /*0002*/ 	.short	(.L_1 - .L_0)
	.align		4
.L_0:
        /*0004*/ 	.word	index@(triton_poi_fused_avg_pool2d_9)
        /*0008*/ 	.word	0x00000020


	//----- nvinfo : EIATTR_MIN_STACK_SIZE
	.align		4
.L_1:
        /*000c*/ 	.byte	0x04, 0x12
        /*000e*/ 	.short	(.L_3 - .L_2)
	.align		4
.L_2:
        /*0010*/ 	.word	index@(triton_poi_fused_avg_pool2d_9)
        /*0014*/ 	.word	0x00000000


	//----- nvinfo : EIATTR_FRAME_SIZE
	.align		4
.L_3:
        /*0018*/ 	.byte	0x04, 0x11
        /*001a*/ 	.short	(.L_5 - .L_4)
	.align		4
.L_4:
        /*001c*/ 	.word	index@(triton_poi_fused_avg_pool2d_9)
        /*0020*/ 	.word	0x00000000


	//----- nvinfo : EIATTR_MIN_STACK_SIZE
	.align		4
.L_5:
        /*0024*/ 	.byte	0x04, 0x12
        /*0026*/ 	.short	(.L_7 - .L_6)
	.align		4
.L_6:
        /*0028*/ 	.word	index@(triton_poi_fused_avg_pool2d_9)
        /*002c*/ 	.word	0x00000000
.L_7:


//--------------------- .nv.info.triton_poi_fused_avg_pool2d_9 --------------------------
	.section	.nv.info.triton_poi_fused_avg_pool2d_9,"",@"SHT_CUDA_INFO"
	.sectionflags	@""
	.align	4


	//----- nvinfo : EIATTR_CUDA_API_VERSION
	.align		4
        /*0000*/ 	.byte	0x04, 0x37
        /*0002*/ 	.short	(.L_9 - .L_8)
.L_8:
        /*0004*/ 	.word	0x0000007c


	//----- nvinfo : EIATTR_KPARAM_INFO
	.align		4
.L_9:
        /*0008*/ 	.byte	0x04, 0x17
        /*000a*/ 	.short	(.L_11 - .L_10)
.L_10:
        /*000c*/ 	.word	0x00000000
        /*0010*/ 	.short	0x0002
        /*0012*/ 	.short	0x0010
        /*0014*/ 	.byte	0x00, 0xf0, 0x11, 0x00


	//----- nvinfo : EIATTR_KPARAM_INFO
	.align		4
.L_11:
        /*0018*/ 	.byte	0x04, 0x17
        /*001a*/ 	.short	(.L_13 - .L_12)
.L_12:
        /*001c*/ 	.word	0x00000000
        /*0020*/ 	.short	0x0001
        /*0022*/ 	.short	0x0008
        /*0024*/ 	.byte	0x00, 0xf4, 0x21, 0x00


	//----- nvinfo : EIATTR_KPARAM_INFO
	.align		4
.L_13:
        /*0028*/ 	.byte	0x04, 0x17
        /*002a*/ 	.short	(.L_15 - .L_14)
.L_14:
        /*002c*/ 	.word	0x00000000
        /*0030*/ 	.short	0x0000
        /*0032*/ 	.short	0x0000
        /*0034*/ 	.byte	0x00, 0xf4, 0x21, 0x00


	//----- nvinfo : EIATTR_SPARSE_MMA_MASK
	.align		4
.L_15:
        /*0038*/ 	.byte	0x03, 0x50
        /*003a*/ 	.short	0x0000


	//----- nvinfo : EIATTR_MAXREG_COUNT
	.align		4
        /*003c*/ 	.byte	0x03, 0x1b
        /*003e*/ 	.short	0x00ff


	//----- nvinfo : EIATTR_EXIT_INSTR_OFFSETS
	.align		4
        /*0040*/ 	.byte	0x04, 0x1c
        /*0042*/ 	.short	(.L_17 - .L_16)


	//   ....[0]....
.L_16:
        /*0044*/ 	.word	0x00000af0


	//----- nvinfo : EIATTR_REQNTID
	.align		4
.L_17:
        /*0048*/ 	.byte	0x04, 0x10
        /*004a*/ 	.short	(.L_19 - .L_18)
.L_18:
        /*004c*/ 	.word	0x00000080
        /*0050*/ 	.word	0x00000001
        /*0054*/ 	.word	0x00000001


	//----- nvinfo : EIATTR_CBANK_PARAM_SIZE
	.align		4
.L_19:
        /*0058*/ 	.byte	0x03, 0x19
        /*005a*/ 	.short	0x0014


	//----- nvinfo : EIATTR_PARAM_CBANK
	.align		4
        /*005c*/ 	.byte	0x04, 0x0a
        /*005e*/ 	.short	(.L_21 - .L_20)
	.align		4
.L_20:
        /*0060*/ 	.word	index@(.nv.constant0.triton_poi_fused_avg_pool2d_9)
        /*0064*/ 	.short	0x0210
        /*0066*/ 	.short	0x0014


	//----- nvinfo : EIATTR_SW_WAR
	.align		4
.L_21:
        /*0068*/ 	.byte	0x04, 0x36
        /*006a*/ 	.short	(.L_23 - .L_22)
.L_22:
        /*006c*/ 	.word	0x00000008
.L_23:


//--------------------- .nv.callgraph             --------------------------
	.section	.nv.callgraph,"",@"SHT_CUDA_CALLGRAPH"
	.align	4
	.sectionentsize	8
	.align		4
        /*0000*/ 	.word	0x00000000
	.align		4
        /*0004*/ 	.word	0xffffffff
	.align		4
        /*0008*/ 	.word	0x00000000
	.align		4
        /*000c*/ 	.word	0xfffffffe
	.align		4
        /*0010*/ 	.word	0x00000000
	.align		4
        /*0014*/ 	.word	0xfffffffd
	.align		4
        /*0018*/ 	.word	0x00000000
	.align		4
        /*001c*/ 	.word	0xfffffffc


//--------------------- .text.triton_poi_fused_avg_pool2d_9 --------------------------
	.section	.text.triton_poi_fused_avg_pool2d_9,"ax",@progbits
	.align	128
        .global         triton_poi_fused_avg_pool2d_9
        .type           triton_poi_fused_avg_pool2d_9,@function
        .size           triton_poi_fused_avg_pool2d_9,(.L_x_1 - triton_poi_fused_avg_pool2d_9)
        .other          triton_poi_fused_avg_pool2d_9,@"STO_CUDA_ENTRY STV_DEFAULT"
triton_poi_fused_avg_pool2d_9:
.text.triton_poi_fused_avg_pool2d_9:
[----:B------:R-:W-:Y:S01]  /*0000*/  LDC R1, c[0x0][0x28] ;  /* 0x00000a00ff017b82 */ /* 0x000fe20000000800 */
[----:B------:R-:W1:Y:S07]  /*0010*/  S2R R0, SR_TID.X ;  /* 0x0000000000007919 */ /* 0x000e6e0000002100 */
[----:B------:R-:W2:Y:S01]  /*0020*/  LDC.64 R12, c[0x0][0x210] ;  /* 0x00008400ff0c7b82 */ /* 0x000ea20000000a00 */
[----:B------:R-:W-:Y:S01]  /*0030*/  HFMA2.MMA R4, -RZ, RZ, 0, 0 ;  /* 0x00000000ff047435 */ /* 0x000fe200000001ff */
[----:B------:R-:W-:Y:S01]  /*0040*/  ULDC.64 UR6, c[0x0][0x208] ;  /* 0x0000820000067ab9 */ /* 0x000fe20000000a00 */
[----:B------:R-:W3:Y:S01]  /*0050*/  S2R R5, SR_CTAID.X ;  /* 0x0000000000057919 */ /* 0x000ee20000002500 */
[----:B-1----:R-:W-:Y:S01]  /*0060*/  IMAD.SHL.U32 R0, R0, 0x2, RZ ;  /* 0x0000000200007824 */ /* 0x002fe200078e00ff */
[----:B---3--:R-:W-:-:S04]  /*0070*/  SHF.R.S32.HI R3, RZ, 0x17, R5 ;  /* 0x00000017ff037819 */ /* 0x008fc80000011405 */
[----:B------:R-:W-:Y:S02]  /*0080*/  LOP3.LUT R0, R0, 0xfe, RZ, 0xc0, !PT ;  /* 0x000000fe00007812 */ /* 0x000fe400078ec0ff */
[----:B------:R-:W-:-:S03]  /*0090*/  SGXT R3, R3, 0x1 ;  /* 0x000000010303781a */ /* 0x000fc60000000200 */
[----:B------:R-:W-:-:S05]  /*00a0*/  IMAD R6, R5, 0x100, R0 ;  /* 0x0000010005067824 */ /* 0x000fca00078e0200 */
[C---:B------:R-:W-:Y:S02]  /*00b0*/  LEA.HI R2, R3.reuse, R6, RZ, 0x3 ;  /* 0x0000000603027211 */ /* 0x040fe400078f18ff */
[----:B------:R-:W-:Y:S02]  /*00c0*/  IADD3 R8, R6, 0x1, RZ ;  /* 0x0000000106087810 */ /* 0x000fe40007ffe0ff */
[----:B------:R-:W-:Y:S02]  /*00d0*/  SHF.R.S32.HI R25, RZ, 0x3, R2 ;  /* 0x00000003ff197819 */ /* 0x000fe40000011402 */
[----:B------:R-:W-:Y:S02]  /*00e0*/  LEA.HI R3, R3, R8, RZ, 0x3 ;  /* 0x0000000803037211 */ /* 0x000fe400078f18ff */
[----:B------:R-:W-:Y:S02]  /*00f0*/  LEA.HI R0, R25, R25, RZ, 0x3 ;  /* 0x0000001919007211 */ /* 0x000fe400078f18ff */
[----:B------:R-:W-:-:S02]  /*0100*/  LOP3.LUT R3, R3, 0xfffffff8, RZ, 0xc0, !PT ;  /* 0xfffffff803037812 */ /* 0x000fc400078ec0ff */
[----:B------:R-:W-:-:S03]  /*0110*/  LOP3.LUT R0, R0, 0xfffffff8, RZ, 0xc0, !PT ;  /* 0xfffffff800007812 */ /* 0x000fc600078ec0ff */
[----:B------:R-:W-:Y:S02]  /*0120*/  IMAD.IADD R8, R8, 0x1, -R3 ;  /* 0x0000000108087824 */ /* 0x000fe400078e0a03 */
[----:B------:R-:W-:-:S03]  /*0130*/  IMAD.IADD R27, R25, 0x1, -R0 ;  /* 0x00000001191b7824 */ /* 0x000fc600078e0a00 */
[----:B------:R-:W-:Y:S02]  /*0140*/  SHF.L.U32 R18, R8, 0x1, RZ ;  /* 0x0000000108127819 */ /* 0x000fe400000006ff */
[----:B------:R-:W-:-:S03]  /*0150*/  ISETP.GT.AND P0, PT, R27, RZ, PT ;  /* 0x000000ff1b00720c */ /* 0x000fc60003f04270 */
[----:B------:R-:W-:Y:S01]  /*0160*/  IMAD R0, R25, 0x20, R18 ;  /* 0x0000002019007824 */ /* 0x000fe200078e0212 */
[----:B------:R-:W-:-:S03]  /*0170*/  ISETP.GT.AND P5, PT, R8, RZ, P0 ;  /* 0x000000ff0800720c */ /* 0x000fc600007a4270 */
[----:B------:R-:W-:-:S04]  /*0180*/  VIADD R11, R0, 0xffffffef ;  /* 0xffffffef000b7836 */ /* 0x000fc80000000000 */
[----:B--2---:R-:W-:-:S06]  /*0190*/  IMAD.WIDE R10, R11, 0x4, R12 ;  /* 0x000000040b0a7825 */ /* 0x004fcc00078e020c */
[----:B------:R1:W2:Y:S01]  /*01a0*/  @P5 LDG.E.EL R4, desc[UR6][R10.64] ;  /* 0x000000060a045981 */ /* 0x0002a2000c2e1900 */
[----:B------:R-:W-:Y:S01]  /*01b0*/  ISETP.GT.AND P6, PT, R8, -0x1, P0 ;  /* 0xffffffff0800780c */ /* 0x000fe200007c4270 */
[----:B------:R-:W-:Y:S02]  /*01c0*/  VIADD R15, R0, 0xfffffff0 ;  /* 0xfffffff0000f7836 */ /* 0x000fe40000000000 */
[----:B------:R-:W-:Y:S01]  /*01d0*/  IMAD.MOV.U32 R28, RZ, RZ, RZ ;  /* 0x000000ffff1c7224 */ /* 0x000fe200078e00ff */
[----:B------:R-:W-:Y:S01]  /*01e0*/  IADD3 R17, R0, -0xf, RZ ;  /* 0xfffffff100117810 */ /* 0x000fe20007ffe0ff */
[----:B------:R-:W-:-:S04]  /*01f0*/  IMAD.WIDE R14, R15, 0x4, R12 ;  /* 0x000000040f0e7825 */ /* 0x000fc800078e020c */
[----:B------:R-:W-:Y:S02]  /*0200*/  IMAD.MOV.U32 R3, RZ, RZ, RZ ;  /* 0x000000ffff037224 */ /* 0x000fe400078e00ff */
[----:B------:R-:W-:Y:S02]  /*0210*/  IMAD.WIDE R16, R17, 0x4, R12 ;  /* 0x0000000411107825 */ /* 0x000fe400078e020c */
[----:B------:R-:W3:Y:S04]  /*0220*/  @P6 LDG.E.EL R28, desc[UR6][R14.64] ;  /* 0x000000060e1c6981 */ /* 0x000ee8000c2e1900 */
[----:B------:R4:W5:Y:S01]  /*0230*/  @P6 LDG.E.EL R3, desc[UR6][R16.64] ;  /* 0x0000000610036981 */ /* 0x000962000c2e1900 */
[----:B------:R-:W-:Y:S01]  /*0240*/  LOP3.LUT R5, R2, 0xfffffff8, RZ, 0xc0, !PT ;  /* 0xfffffff802057812 */ /* 0x000fe200078ec0ff */
[----:B------:R-:W-:Y:S01]  /*0250*/  HFMA2.MMA R24, -RZ, RZ, 0, 0 ;  /* 0x00000000ff187435 */ /* 0x000fe200000001ff */
[----:B------:R-:W-:-:S02]  /*0260*/  LOP3.LUT R7, R27, R8, RZ, 0xfc, !PT ;  /* 0x000000081b077212 */ /* 0x000fc400078efcff */
[----:B-1----:R-:W-:Y:S02]  /*0270*/  CS2R R10, SRZ ;  /* 0x00000000000a7805 */ /* 0x002fe4000001ff00 */
[----:B------:R-:W-:Y:S02]  /*0280*/  IADD3 R2, R6, -R5, RZ ;  /* 0x8000000506027210 */ /* 0x000fe40007ffe0ff */
[----:B------:R-:W-:Y:S02]  /*0290*/  ISETP.GT.AND P1, PT, R27, -0x1, PT ;  /* 0xffffffff1b00780c */ /* 0x000fe40003f24270 */
[----:B------:R-:W-:Y:S01]  /*02a0*/  ISETP.GT.AND P3, PT, R7, -0x1, PT ;  /* 0xffffffff0700780c */ /* 0x000fe20003f64270 */
[----:B------:R-:W-:Y:S01]  /*02b0*/  IMAD.SHL.U32 R26, R2, 0x2, RZ ;  /* 0x00000002021a7824 */ /* 0x000fe200078e00ff */
[----:B------:R-:W-:Y:S01]  /*02c0*/  ISETP.GT.AND P4, PT, R8, RZ, P1 ;  /* 0x000000ff0800720c */ /* 0x000fe20000f84270 */
[----:B------:R-:W-:Y:S01]  /*02d0*/  IMAD.MOV.U32 R7, RZ, RZ, RZ ;  /* 0x000000ffff077224 */ /* 0x000fe200078e00ff */
[----:B------:R-:W-:Y:S01]  /*02e0*/  LOP3.LUT R5, R27, R2, RZ, 0xfc, !PT ;  /* 0x000000021b057212 */ /* 0x000fe200078efcff */
[----:B----4-:R-:W-:Y:S01]  /*02f0*/  IMAD.WIDE R16, R0, 0x4, R12 ;  /* 0x0000000400107825 */ /* 0x010fe200078e020c */
[----:B------:R-:W-:-:S02]  /*0300*/  LEA R25, R25, R26, 0x5 ;  /* 0x0000001a19197211 */ /* 0x000fc400078e28ff */
[----:B------:R-:W-:Y:S01]  /*0310*/  ISETP.GT.AND P2, PT, R5, -0x1, PT ;  /* 0xffffffff0500780c */ /* 0x000fe20003f44270 */
[----:B------:R-:W-:Y:S01]  /*0320*/  IMAD.MOV.U32 R5, RZ, RZ, RZ ;  /* 0x000000ffff057224 */ /* 0x000fe200078e00ff */
[----:B------:R-:W-:Y:S01]  /*0330*/  ISETP.GT.AND P1, PT, R2, RZ, P1 ;  /* 0x000000ff0200720c */ /* 0x000fe20000f24270 */
[----:B------:R-:W-:Y:S01]  /*0340*/  VIADD R23, R25, 0xfffffff0 ;  /* 0xfffffff019177836 */ /* 0x000fe20000000000 */
[----:B------:R-:W-:Y:S01]  /*0350*/  MOV R9, RZ ;  /* 0x000000ff00097202 */ /* 0x000fe20000000f00 */
[----:B------:R-:W4:Y:S01]  /*0360*/  @P3 LDG.E.EL R7, desc[UR6][R16.64] ;  /* 0x0000000610073981 */ /* 0x000f22000c2e1900 */
[----:B------:R-:W-:Y:S01]  /*0370*/  IADD3 R29, R25, -0x1, RZ ;  /* 0xffffffff191d7810 */ /* 0x000fe20007ffe0ff */
[----:B------:R-:W-:Y:S01]  /*0380*/  IMAD.WIDE R22, R23, 0x4, R12 ;  /* 0x0000000417167825 */ /* 0x000fe200078e020c */
[----:B------:R-:W-:Y:S01]  /*0390*/  IADD3 R21, R25, -0x11, RZ ;  /* 0xffffffef19157810 */ /* 0x000fe20007ffe0ff */
[----:B------:R-:W4:Y:S02]  /*03a0*/  @P3 LDG.E.EL R5, desc[UR6][R16.64+0x4] ;  /* 0x0000040610053981 */ /* 0x000f24000c2e1900 */
[----:B------:R-:W-:-:S02]  /*03b0*/  VIADD R15, R25, 0xfffffff1 ;  /* 0xfffffff1190f7836 */ /* 0x000fc40000000000 */
[----:B------:R1:W4:Y:S01]  /*03c0*/  @P4 LDG.E.EL R9, desc[UR6][R16.64+-0x4] ;  /* 0xfffffc0610094981 */ /* 0x000322000c2e1900 */
[----:B------:R-:W-:-:S04]  /*03d0*/  IMAD.WIDE R20, R21, 0x4, R12 ;  /* 0x0000000415147825 */ /* 0x000fc800078e020c */
[----:B------:R-:W-:Y:S02]  /*03e0*/  IMAD.MOV.U32 R19, RZ, RZ, RZ ;  /* 0x000000ffff137224 */ /* 0x000fe400078e00ff */
[----:B------:R-:W-:-:S04]  /*03f0*/  IMAD.WIDE R14, R15, 0x4, R12 ;  /* 0x000000040f0e7825 */ /* 0x000fc800078e020c */
[----:B-1----:R-:W-:-:S05]  /*0400*/  IMAD.WIDE R16, R29, 0x4, R12 ;  /* 0x000000041d107825 */ /* 0x002fca00078e020c */
[----:B------:R1:W4:Y:S01]  /*0410*/  @P1 LDG.E.EL R10, desc[UR6][R16.64] ;  /* 0x00000006100a1981 */ /* 0x000322000c2e1900 */
[----:B------:R-:W-:Y:S02]  /*0420*/  MOV R29, RZ ;  /* 0x000000ff001d7202 */ /* 0x000fe40000000f00 */
[----:B-1----:R-:W-:Y:S02]  /*0430*/  CS2R R16, SRZ ;  /* 0x0000000000107805 */ /* 0x002fe4000001ff00 */
[----:B--2---:R-:W-:Y:S02]  /*0440*/  SEL R4, R4, RZ, P5 ;  /* 0x000000ff04047207 */ /* 0x004fe40002800000 */
[C---:B------:R-:W-:Y:S02]  /*0450*/  ISETP.GT.AND P5, PT, R2.reuse, RZ, P0 ;  /* 0x000000ff0200720c */ /* 0x040fe400007a4270 */
[----:B------:R-:W-:-:S11]  /*0460*/  ISETP.GT.AND P0, PT, R2, -0x1, P0 ;  /* 0xffffffff0200780c */ /* 0x000fd60000704270 */
[----:B------:R-:W2:Y:S04]  /*0470*/  @P5 LDG.E.EL R11, desc[UR6][R20.64] ;  /* 0x00000006140b5981 */ /* 0x000ea8000c2e1900 */
[----:B------:R1:W2:Y:S04]  /*0480*/  @P0 LDG.E.EL R24, desc[UR6][R22.64] ;  /* 0x0000000616180981 */ /* 0x0002a8000c2e1900 */
[----:B------:R3:W2:Y:S01]  /*0490*/  @P0 LDG.E.EL R19, desc[UR6][R14.64] ;  /* 0x000000060e130981 */ /* 0x0006a2000c2e1900 */
[----:B01----:R-:W-:-:S04]  /*04a0*/  VIADD R23, R25, 0xf ;  /* 0x0000000f19177836 */ /* 0x003fc80000000000 */
[----:B------:R-:W-:Y:S01]  /*04b0*/  IMAD.WIDE R22, R23, 0x4, R12 ;  /* 0x0000000417167825 */ /* 0x000fe200078e020c */
[----:B---3--:R-:W-:-:S03]  /*04c0*/  IADD3 R15, R0, 0xf, RZ ;  /* 0x0000000f000f7810 */ /* 0x008fc60007ffe0ff */
[--C-:B------:R-:W-:Y:S01]  /*04d0*/  IMAD.WIDE R20, R25, 0x4, R12.reuse ;  /* 0x0000000419147825 */ /* 0x100fe200078e020c */
[----:B------:R0:W3:Y:S03]  /*04e0*/  @P1 LDG.E.EL R17, desc[UR6][R22.64] ;  /* 0x0000000616111981 */ /* 0x0000e6000c2e1900 */
[----:B------:R-:W-:Y:S01]  /*04f0*/  IMAD.WIDE R14, R15, 0x4, R12 ;  /* 0x000000040f0e7825 */ /* 0x000fe200078e020c */
[----:B------:R-:W3:Y:S01]  /*0500*/  @P2 LDG.E.EL R29, desc[UR6][R20.64] ;  /* 0x00000006141d2981 */ /* 0x000ee2000c2e1900 */
[----:B------:R-:W-:-:S03]  /*0510*/  SEL R28, R28, RZ, P6 ;  /* 0x000000ff1c1c7207 */ /* 0x000fc60003000000 */
[----:B------:R-:W3:Y:S01]  /*0520*/  @P2 LDG.E.EL R16, desc[UR6][R20.64+0x4] ;  /* 0x0000040614102981 */ /* 0x000ee2000c2e1900 */
[----:B0-----:R-:W-:Y:S01]  /*0530*/  IMAD.MOV.U32 R22, RZ, RZ, RZ ;  /* 0x000000ffff167224 */ /* 0x001fe200078e00ff */
[----:B-----5:R-:W-:-:S05]  /*0540*/  SEL R3, R3, RZ, P6 ;  /* 0x000000ff03037207 */ /* 0x020fca0003000000 */
[----:B------:R0:W5:Y:S02]  /*0550*/  @P4 LDG.E.EL R22, desc[UR6][R14.64] ;  /* 0x000000060e164981 */ /* 0x000164000c2e1900 */
[----:B0-----:R-:W-:Y:S01]  /*0560*/  IADD3 R15, R25, 0x10, RZ ;  /* 0x00000010190f7810 */ /* 0x001fe20007ffe0ff */
[----:B------:R-:W-:Y:S01]  /*0570*/  FADD R14, R4, R28 ;  /* 0x0000001c040e7221 */ /* 0x000fe20000000000 */
[----:B------:R-:W-:Y:S01]  /*0580*/  IMAD.MOV.U32 R4, RZ, RZ, RZ ;  /* 0x000000ffff047224 */ /* 0x000fe200078e00ff */
[----:B------:R-:W-:Y:S02]  /*0590*/  IADD3 R28, R0, 0x10, RZ ;  /* 0x00000010001c7810 */ /* 0x000fe40007ffe0ff */
[----:B------:R-:W-:-:S04]  /*05a0*/  IMAD.WIDE R20, R15, 0x4, R12 ;  /* 0x000000040f147825 */ /* 0x000fc800078e020c */
[----:B------:R-:W-:Y:S01]  /*05b0*/  FADD R23, R14, R3 ;  /* 0x000000030e177221 */ /* 0x000fe20000000000 */
[----:B------:R-:W-:Y:S01]  /*05c0*/  IMAD.MOV.U32 R3, RZ, RZ, RZ ;  /* 0x000000ffff037224 */ /* 0x000fe200078e00ff */
[----:B------:R0:W5:Y:S01]  /*05d0*/  @P2 LDG.E.EL R4, desc[UR6][R20.64] ;  /* 0x0000000614042981 */ /* 0x000162000c2e1900 */
[----:B------:R-:W-:Y:S01]  /*05e0*/  IMAD.WIDE R14, R28, 0x4, R12 ;  /* 0x000000041c0e7825 */ /* 0x000fe200078e020c */
[----:B------:R-:W-:-:S03]  /*05f0*/  IADD3 R28, R25, 0x11, RZ ;  /* 0x00000011191c7810 */ /* 0x000fc60007ffe0ff */
[----:B------:R-:W-:Y:S01]  /*0600*/  VIADD R25, R0, 0x11 ;  /* 0x0000001100197836 */ /* 0x000fe20000000000 */
[----:B------:R-:W-:Y:S01]  /*0610*/  HFMA2.MMA R0, -RZ, RZ, 0, 0 ;  /* 0x00000000ff007435 */ /* 0x000fe200000001ff */
[----:B------:R1:W5:Y:S01]  /*0620*/  @P3 LDG.E.EL R3, desc[UR6][R14.64] ;  /* 0x000000060e033981 */ /* 0x000362000c2e1900 */
[----:B0-----:R-:W-:Y:S02]  /*0630*/  IMAD.MOV.U32 R20, RZ, RZ, RZ ;  /* 0x000000ffff147224 */ /* 0x001fe400078e00ff */
[----:B-1----:R-:W-:-:S04]  /*0640*/  IMAD.WIDE R14, R28, 0x4, R12 ;  /* 0x000000041c0e7825 */ /* 0x002fc800078e020c */
[----:B------:R-:W-:Y:S02]  /*0650*/  IMAD.WIDE R12, R25, 0x4, R12 ;  /* 0x00000004190c7825 */ /* 0x000fe400078e020c */
[----:B------:R0:W5:Y:S04]  /*0660*/  @P2 LDG.E.EL R0, desc[UR6][R14.64] ;  /* 0x000000060e002981 */ /* 0x000168000c2e1900 */
[----:B------:R4:W5:Y:S01]  /*0670*/  @P3 LDG.E.EL R20, desc[UR6][R12.64] ;  /* 0x000000060c143981 */ /* 0x000962000c2e1900 */
[----:B------:R-:W-:Y:S01]  /*0680*/  IMAD R21, R2, R27, RZ ;  /* 0x0000001b02157224 */ /* 0x000fe200078e02ff */
[----:B------:R-:W-:Y:S01]  /*0690*/  SHF.L.U32 R8, R8, 0x2, RZ ;  /* 0x0000000208087819 */ /* 0x000fe200000006ff */
[----:B------:R-:W-:-:S03]  /*06a0*/  IMAD.SHL.U32 R2, R27, 0x2, RZ ;  /* 0x000000021b027824 */ /* 0x000fc600078e00ff */
[----:B------:R-:W-:Y:S01]  /*06b0*/  LEA R21, R21, -R26, 0x2 ;  /* 0x8000001a15157211 */ /* 0x000fe200078e10ff */
[----:B------:R-:W-:Y:S02]  /*06c0*/  VIADD R26, R26, 0x2 ;  /* 0x000000021a1a7836 */ /* 0x000fe40000000000 */
[----:B------:R-:W-:Y:S01]  /*06d0*/  IMAD R27, R8, R27, 0x5 ;  /* 0x00000005081b7424 */ /* 0x000fe200078e021b */
[----:B------:R-:W-:Y:S01]  /*06e0*/  IADD3 R8, R18, 0x2, RZ ;  /* 0x0000000212087810 */ /* 0x000fe20007ffe0ff */
[----:B0-----:R-:W-:Y:S01]  /*06f0*/  IMAD.MOV R14, RZ, RZ, -R2 ;  /* 0x000000ffff0e7224 */ /* 0x001fe200078e0a02 */
[----:B------:R-:W-:Y:S02]  /*0700*/  IADD3 R21, R21, 0x3, R26 ;  /* 0x0000000315157810 */ /* 0x000fe40007ffe01a */
[----:B----4-:R-:W-:Y:S01]  /*0710*/  SEL R12, R9, RZ, P4 ;  /* 0x000000ff090c7207 */ /* 0x010fe20002000000 */
[-C--:B------:R-:W-:Y:S01]  /*0720*/  IMAD R8, R8, R14.reuse, R27 ;  /* 0x0000000e08087224 */ /* 0x080fe200078e021b */
[----:B------:R-:W-:Y:S01]  /*0730*/  IADD3 R9, R2, 0x2, RZ ;  /* 0x0000000202097810 */ /* 0x000fe20007ffe0ff */
[----:B------:R-:W-:Y:S01]  /*0740*/  IMAD R26, R26, R14, R21 ;  /* 0x0000000e1a1a7224 */ /* 0x000fe200078e0215 */
[----:B------:R-:W-:Y:S01]  /*0750*/  UMOV UR4, 0x2 ;  /* 0x0000000200047882 */ /* 0x000fe20000000000 */
[----:B------:R-:W-:Y:S01]  /*0760*/  SEL R10, R10, RZ, P1 ;  /* 0x000000ff0a0a7207 */ /* 0x000fe20000800000 */
[----:B------:R-:W-:Y:S01]  /*0770*/  FADD R12, R23, R12 ;  /* 0x0000000c170c7221 */ /* 0x000fe20000000000 */
[----:B------:R-:W-:Y:S01]  /*0780*/  SEL R7, R7, RZ, P3 ;  /* 0x000000ff07077207 */ /* 0x000fe20001800000 */
[----:B------:R-:W-:-:S02]  /*0790*/  IMAD R26, R9, UR4, R26 ;  /* 0x00000004091a7c24 */ /* 0x000fc4000f8e021a */
[----:B------:R-:W-:Y:S02]  /*07a0*/  IMAD R8, R9, 0x2, R8 ;  /* 0x0000000209087824 */ /* 0x000fe400078e0208 */
[----:B------:R-:W-:Y:S01]  /*07b0*/  FADD R12, R12, R7 ;  /* 0x000000070c0c7221 */ /* 0x000fe20000000000 */
[----:B------:R-:W-:Y:S02]  /*07c0*/  I2FP.F32.S32 R2, R26 ;  /* 0x0000001a00027245 */ /* 0x000fe40000201400 */
[----:B------:R-:W-:Y:S02]  /*07d0*/  I2FP.F32.S32 R7, R8 ;  /* 0x0000000800077245 */ /* 0x000fe40000201400 */
[----:B------:R-:W-:-:S05]  /*07e0*/  SEL R5, R5, RZ, P3 ;  /* 0x000000ff05057207 */ /* 0x000fca0001800000 */
[----:B------:R-:W-:Y:S01]  /*07f0*/  FADD R5, R12, R5 ;  /* 0x000000050c057221 */ /* 0x000fe20000000000 */
[----:B--2---:R-:W-:Y:S02]  /*0800*/  SEL R11, R11, RZ, P5 ;  /* 0x000000ff0b0b7207 */ /* 0x004fe40002800000 */
[----:B------:R-:W-:Y:S02]  /*0810*/  SEL R24, R24, RZ, P0 ;  /* 0x000000ff18187207 */ /* 0x000fe40000000000 */
[----:B------:R-:W-:-:S03]  /*0820*/  SEL R14, R19, RZ, P0 ;  /* 0x000000ff130e7207 */ /* 0x000fc60000000000 */
[----:B------:R-:W-:-:S04]  /*0830*/  FADD R11, R11, R24 ;  /* 0x000000180b0b7221 */ /* 0x000fc80000000000 */
[----:B------:R-:W-:-:S04]  /*0840*/  FADD R11, R11, R14 ;  /* 0x0000000e0b0b7221 */ /* 0x000fc80000000000 */
[----:B------:R-:W-:Y:S01]  /*0850*/  FADD R10, R11, R10 ;  /* 0x0000000a0b0a7221 */ /* 0x000fe20000000000 */
[----:B------:R-:W-:Y:S02]  /*0860*/  FSETP.GT.AND P0, PT, |R2|, 8.50705917302346158658e+37, PT ;  /* 0x7e8000000200780b */ /* 0x000fe40003f04200 */
[----:B---3--:R-:W-:Y:S02]  /*0870*/  SEL R29, R29, RZ, P2 ;  /* 0x000000ff1d1d7207 */ /* 0x008fe40001000000 */
[----:B------:R-:W-:Y:S02]  /*0880*/  SEL R14, R17, RZ, P1 ;  /* 0x000000ff110e7207 */ /* 0x000fe40000800000 */
[----:B------:R-:W-:Y:S01]  /*0890*/  SEL R9, R16, RZ, P2 ;  /* 0x000000ff10097207 */ /* 0x000fe20001000000 */
[----:B------:R-:W-:Y:S01]  /*08a0*/  FADD R10, R10, R29 ;  /* 0x0000001d0a0a7221 */ /* 0x000fe20000000000 */
[----:B------:R-:W-:Y:S02]  /*08b0*/  FSETP.GT.AND P1, PT, |R7|, 8.50705917302346158658e+37, PT ;  /* 0x7e8000000700780b */ /* 0x000fe40003f24200 */
[----:B------:R-:W-:Y:S01]  /*08c0*/  FSETP.GEU.AND P5, PT, |R2|, 1.175494350822287508e-38, PT ;  /* 0x008000000200780b */ /* 0x000fe20003fae200 */
[----:B------:R-:W-:Y:S01]  /*08d0*/  FADD R9, R10, R9 ;  /* 0x000000090a097221 */ /* 0x000fe20000000000 */
[----:B-----5:R-:W-:-:S02]  /*08e0*/  SEL R22, R22, RZ, P4 ;  /* 0x000000ff16167207 */ /* 0x020fc40002000000 */
[----:B------:R-:W-:Y:S01]  /*08f0*/  FSETP.GEU.AND P4, PT, |R7|, 1.175494350822287508e-38, PT ;  /* 0x008000000700780b */ /* 0x000fe20003f8e200 */
[----:B------:R-:W-:Y:S02]  /*0900*/  FADD R9, R9, R14 ;  /* 0x0000000e09097221 */ /* 0x000fe40000000000 */
[----:B------:R-:W-:Y:S01]  /*0910*/  FADD R22, R5, R22 ;  /* 0x0000001605167221 */ /* 0x000fe20000000000 */
[----:B------:R-:W-:-:S03]  /*0920*/  @P0 FMUL R2, R2, 0.25 ;  /* 0x3e80000002020820 */ /* 0x000fc60000400000 */
[----:B------:R-:W-:Y:S01]  /*0930*/  @P1 FMUL R7, R7, 0.25 ;  /* 0x3e80000007071820 */ /* 0x000fe20000400000 */
[----:B------:R-:W-:Y:S02]  /*0940*/  SHF.R.S32.HI R11, RZ, 0x1f, R6 ;  /* 0x0000001fff0b7819 */ /* 0x000fe40000011406 */
[----:B------:R-:W-:-:S05]  /*0950*/  SEL R4, R4, RZ, P2 ;  /* 0x000000ff04047207 */ /* 0x000fca0001000000 */
[----:B------:R-:W-:Y:S02]  /*0960*/  FADD R10, R9, R4 ;  /* 0x00000004090a7221 */ /* 0x000fe40000000000 */
[----:B------:R-:W0:Y:S01]  /*0970*/  LDC.64 R4, c[0x0][0x218] ;  /* 0x00008600ff047b82 */ /* 0x000e220000000a00 */
[----:B------:R-:W-:Y:S01]  /*0980*/  SEL R3, R3, RZ, P3 ;  /* 0x000000ff03037207 */ /* 0x000fe20001800000 */
[----:B------:R-:W-:Y:S01]  /*0990*/  @!P5 FMUL R2, R2, 16777216 ;  /* 0x4b8000000202d820 */ /* 0x000fe20000400000 */
[----:B------:R-:W-:Y:S01]  /*09a0*/  @!P4 FMUL R7, R7, 16777216 ;  /* 0x4b8000000707c820 */ /* 0x000fe20000400000 */
[----:B------:R-:W-:Y:S02]  /*09b0*/  LEA.HI R12, R11, R6, RZ, 0xc ;  /* 0x000000060b0c7211 */ /* 0x000fe400078f60ff */
[----:B------:R-:W-:Y:S01]  /*09c0*/  FADD R11, R22, R3 ;  /* 0x00000003160b7221 */ /* 0x000fe20000000000 */
[----:B------:R-:W1:Y:S01]  /*09d0*/  MUFU.RCP R9, R2 ;  /* 0x0000000200097308 */ /* 0x000e620000001000 */
[----:B------:R-:W-:-:S02]  /*09e0*/  SHF.L.U32 R8, R12, 0x1, RZ ;  /* 0x000000010c087819 */ /* 0x000fc400000006ff */
[----:B------:R-:W-:-:S05]  /*09f0*/  SEL R13, R0, RZ, P2 ;  /* 0x000000ff000d7207 */ /* 0x000fca0001000000 */
[----:B------:R-:W2:Y:S01]  /*0a00*/  MUFU.RCP R3, R7 ;  /* 0x0000000700037308 */ /* 0x000ea20000001000 */
[----:B------:R-:W-:Y:S01]  /*0a10*/  SEL R20, R20, RZ, P3 ;  /* 0x000000ff14147207 */ /* 0x000fe20001800000 */
[----:B------:R-:W-:Y:S01]  /*0a20*/  FADD R0, R10, R13 ;  /* 0x0000000d0a007221 */ /* 0x000fe20000000000 */
[----:B------:R-:W-:-:S03]  /*0a30*/  LOP3.LUT R12, R12, 0xfffff000, RZ, 0xc0, !PT ;  /* 0xfffff0000c0c7812 */ /* 0x000fc600078ec0ff */
[----:B------:R-:W-:Y:S01]  /*0a40*/  FADD R20, R11, R20 ;  /* 0x000000140b147221 */ /* 0x000fe20000000000 */
[----:B------:R-:W-:Y:S01]  /*0a50*/  LOP3.LUT R11, R8, 0xffffe000, RZ, 0xc0, !PT ;  /* 0xffffe000080b7812 */ /* 0x000fe200078ec0ff */
[----:B------:R-:W-:Y:S02]  /*0a60*/  @P0 FMUL R0, R0, 0.25 ;  /* 0x3e80000000000820 */ /* 0x000fe40000400000 */
[----:B------:R-:W-:Y:S01]  /*0a70*/  @P1 FMUL R20, R20, 0.25 ;  /* 0x3e80000014141820 */ /* 0x000fe20000400000 */
[----:B------:R-:W-:Y:S01]  /*0a80*/  IADD3 R11, R11, R6, -R12 ;  /* 0x000000060b0b7210 */ /* 0x000fe20007ffe80c */
[----:B------:R-:W-:Y:S02]  /*0a90*/  @!P5 FMUL R0, R0, 16777216 ;  /* 0x4b8000000000d820 */ /* 0x000fe40000400000 */
[----:B------:R-:W-:Y:S02]  /*0aa0*/  @!P4 FMUL R20, R20, 16777216 ;  /* 0x4b8000001414c820 */ /* 0x000fe40000400000 */
[----:B0-----:R-:W-:-:S04]  /*0ab0*/  IMAD.WIDE R4, R11, 0x4, R4 ;  /* 0x000000040b047825 */ /* 0x001fc800078e0204 */
[----:B-1----:R-:W-:Y:S01]  /*0ac0*/  FMUL R2, R9, R0 ;  /* 0x0000000009027220 */ /* 0x002fe20000400000 */
[----:B--2---:R-:W-:-:S05]  /*0ad0*/  FMUL R3, R3, R20 ;  /* 0x0000001403037220 */ /* 0x004fca0000400000 */
[----:B------:R-:W-:Y:S01]  /*0ae0*/  STG.E.64 desc[UR6][R4.64], R2 ;  /* 0x0000000204007986 */ /* 0x000fe2000c101b06 */
[----:B------:R-:W-:Y:S05]  /*0af0*/  EXIT ;  /* 0x000000000000794d */ /* 0x000fea0003800000 */
.L_x_0:
[----:B------:R-:W-:-:S00]  /*0b00*/  BRA `(.L_x_0) ;  /* 0xfffffffc00fc7947 */ /* 0x000fc0000383ffff */
[----:B------:R-:W-:-:S00]  /*0b10*/  NOP ;  /* 0x0000000000007918 */ /* 0x000fc00000000000 */
        /* <DEDUP_REMOVED lines=14> */
.L_x_1:


//--------------------- .nv.constant0.triton_poi_fused_avg_pool2d_9 --------------------------
	.section	.nv.constant0.triton_poi_fused_avg_pool2d_9,"a",@progbits
	.sectionflags	@""
	.align	4
.nv.constant0.triton_poi_fused_avg_pool2d_9:
	.zero		548
